//
// Generated by NVIDIA NVVM Compiler
//
// Compiler Build ID: CL-36424714
// Cuda compilation tools, release 13.0, V13.0.88
// Based on NVVM 20.0.0
//

.version 9.0
.target sm_100
.address_size 64

	// .globl	_Z18gpu_mat_mul_kernelPfS_S_i
// _ZZ18gpu_mat_mul_kernelPfS_S_iE3Mds has been demoted
// _ZZ18gpu_mat_mul_kernelPfS_S_iE3Nds has been demoted

.visible .entry _Z18gpu_mat_mul_kernelPfS_S_i(
	.param .u64 .ptr .align 1 _Z18gpu_mat_mul_kernelPfS_S_i_param_0,
	.param .u64 .ptr .align 1 _Z18gpu_mat_mul_kernelPfS_S_i_param_1,
	.param .u64 .ptr .align 1 _Z18gpu_mat_mul_kernelPfS_S_i_param_2,
	.param .u32 _Z18gpu_mat_mul_kernelPfS_S_i_param_3
)
{
	.reg .pred 	%p<8>;
	.reg .b32 	%r<104>;
	.reg .b32 	%f<368>;
	.reg .b64 	%rd<40>;
	// demoted variable
	.shared .align 4 .b8 _ZZ18gpu_mat_mul_kernelPfS_S_iE3Mds[1024];
	// demoted variable
	.shared .align 4 .b8 _ZZ18gpu_mat_mul_kernelPfS_S_iE3Nds[1024];
	ld.param.u32 	%r31, [_Z18gpu_mat_mul_kernelPfS_S_i_param_3];
	mov.u32 	%r32, %ctaid.x;
	mov.u32 	%r33, %ctaid.y;
	mov.u32 	%r1, %tid.x;
	mov.u32 	%r2, %tid.y;
	shl.b32 	%r34, %r33, 4;
	add.s32 	%r3, %r34, %r2;
	shl.b32 	%r4, %r32, 4;
	add.s32 	%r5, %r4, %r1;
	shr.s32 	%r35, %r31, 31;
	shr.u32 	%r36, %r35, 28;
	add.s32 	%r37, %r31, %r36;
	shr.s32 	%r6, %r37, 4;
	setp.lt.s32 	%p1, %r31, 16;
	mov.f32 	%f367, 0f00000000;
	@%p1 bra 	$L__BB0_9;
	mad.lo.s32 	%r100, %r31, %r3, %r1;
	shl.b32 	%r39, %r2, 6;
	mov.u32 	%r40, _ZZ18gpu_mat_mul_kernelPfS_S_iE3Mds;
	add.s32 	%r8, %r40, %r39;
	add.s32 	%r41, %r6, -1;
	setp.lt.u32 	%p2, %r41, 3;
	mov.f32 	%f367, 0f00000000;
	mov.b32 	%r103, 0;
	@%p2 bra 	$L__BB0_4;
	and.b32  	%r103, %r6, 134217724;
	neg.s32 	%r101, %r103;
	add.s32 	%r43, %r2, 48;
	mad.lo.s32 	%r44, %r31, %r43, %r1;
	add.s32 	%r99, %r44, %r4;
	add.s32 	%r45, %r2, 32;
	mad.lo.s32 	%r46, %r31, %r45, %r1;
	add.s32 	%r98, %r46, %r4;
	add.s32 	%r47, %r2, 16;
	mad.lo.s32 	%r48, %r31, %r47, %r1;
	add.s32 	%r97, %r48, %r4;
	mad.lo.s32 	%r49, %r2, %r31, %r1;
	add.s32 	%r96, %r49, %r4;
	mov.f32 	%f367, 0f00000000;
$L__BB0_3:
	.pragma "nounroll";
	ld.param.u64 	%rd36, [_Z18gpu_mat_mul_kernelPfS_S_i_param_1];
	ld.param.u64 	%rd33, [_Z18gpu_mat_mul_kernelPfS_S_i_param_0];
	cvta.to.global.u64 	%rd4, %rd33;
	mul.wide.s32 	%rd5, %r100, 4;
	add.s64 	%rd6, %rd4, %rd5;
	ld.global.f32 	%f14, [%rd6];
	shl.b32 	%r51, %r1, 2;
	add.s32 	%r52, %r8, %r51;
	st.shared.f32 	[%r52], %f14;
	cvta.to.global.u64 	%rd7, %rd36;
	mul.wide.u32 	%rd8, %r96, 4;
	add.s64 	%rd9, %rd7, %rd8;
	ld.global.f32 	%f15, [%rd9];
	mov.u32 	%r54, _ZZ18gpu_mat_mul_kernelPfS_S_iE3Nds;
	add.s32 	%r55, %r54, %r51;
	add.s32 	%r56, %r55, %r39;
	st.shared.f32 	[%r56], %f15;
	bar.sync 	0;
	ld.shared.f32 	%f16, [%r8];
	ld.shared.f32 	%f17, [%r55];
	fma.rn.f32 	%f18, %f16, %f17, %f367;
	ld.shared.f32 	%f19, [%r8+4];
	ld.shared.f32 	%f20, [%r55+64];
	fma.rn.f32 	%f21, %f19, %f20, %f18;
	ld.shared.f32 	%f22, [%r8+8];
	ld.shared.f32 	%f23, [%r55+128];
	fma.rn.f32 	%f24, %f22, %f23, %f21;
	ld.shared.f32 	%f25, [%r8+12];
	ld.shared.f32 	%f26, [%r55+192];
	fma.rn.f32 	%f27, %f25, %f26, %f24;
	ld.shared.f32 	%f28, [%r8+16];
	ld.shared.f32 	%f29, [%r55+256];
	fma.rn.f32 	%f30, %f28, %f29, %f27;
	ld.shared.f32 	%f31, [%r8+20];
	ld.shared.f32 	%f32, [%r55+320];
	fma.rn.f32 	%f33, %f31, %f32, %f30;
	ld.shared.f32 	%f34, [%r8+24];
	ld.shared.f32 	%f35, [%r55+384];
	fma.rn.f32 	%f36, %f34, %f35, %f33;
	ld.shared.f32 	%f37, [%r8+28];
	ld.shared.f32 	%f38, [%r55+448];
	fma.rn.f32 	%f39, %f37, %f38, %f36;
	ld.shared.f32 	%f40, [%r8+32];
	ld.shared.f32 	%f41, [%r55+512];
	fma.rn.f32 	%f42, %f40, %f41, %f39;
	ld.shared.f32 	%f43, [%r8+36];
	ld.shared.f32 	%f44, [%r55+576];
	fma.rn.f32 	%f45, %f43, %f44, %f42;
	ld.shared.f32 	%f46, [%r8+40];
	ld.shared.f32 	%f47, [%r55+640];
	fma.rn.f32 	%f48, %f46, %f47, %f45;
	ld.shared.f32 	%f49, [%r8+44];
	ld.shared.f32 	%f50, [%r55+704];
	fma.rn.f32 	%f51, %f49, %f50, %f48;
	ld.shared.f32 	%f52, [%r8+48];
	ld.shared.f32 	%f53, [%r55+768];
	fma.rn.f32 	%f54, %f52, %f53, %f51;
	ld.shared.f32 	%f55, [%r8+52];
	ld.shared.f32 	%f56, [%r55+832];
	fma.rn.f32 	%f57, %f55, %f56, %f54;
	ld.shared.f32 	%f58, [%r8+56];
	ld.shared.f32 	%f59, [%r55+896];
	fma.rn.f32 	%f60, %f58, %f59, %f57;
	ld.shared.f32 	%f61, [%r8+60];
	ld.shared.f32 	%f62, [%r55+960];
	fma.rn.f32 	%f63, %f61, %f62, %f60;
	bar.sync 	0;
	ld.global.f32 	%f64, [%rd6+64];
	st.shared.f32 	[%r52], %f64;
	mul.wide.u32 	%rd10, %r97, 4;
	add.s64 	%rd11, %rd7, %rd10;
	ld.global.f32 	%f65, [%rd11];
	st.shared.f32 	[%r56], %f65;
	bar.sync 	0;
	ld.shared.f32 	%f66, [%r8];
	ld.shared.f32 	%f67, [%r55];
	fma.rn.f32 	%f68, %f66, %f67, %f63;
	ld.shared.f32 	%f69, [%r8+4];
	ld.shared.f32 	%f70, [%r55+64];
	fma.rn.f32 	%f71, %f69, %f70, %f68;
	ld.shared.f32 	%f72, [%r8+8];
	ld.shared.f32 	%f73, [%r55+128];
	fma.rn.f32 	%f74, %f72, %f73, %f71;
	ld.shared.f32 	%f75, [%r8+12];
	ld.shared.f32 	%f76, [%r55+192];
	fma.rn.f32 	%f77, %f75, %f76, %f74;
	ld.shared.f32 	%f78, [%r8+16];
	ld.shared.f32 	%f79, [%r55+256];
	fma.rn.f32 	%f80, %f78, %f79, %f77;
	ld.shared.f32 	%f81, [%r8+20];
	ld.shared.f32 	%f82, [%r55+320];
	fma.rn.f32 	%f83, %f81, %f82, %f80;
	ld.shared.f32 	%f84, [%r8+24];
	ld.shared.f32 	%f85, [%r55+384];
	fma.rn.f32 	%f86, %f84, %f85, %f83;
	ld.shared.f32 	%f87, [%r8+28];
	ld.shared.f32 	%f88, [%r55+448];
	fma.rn.f32 	%f89, %f87, %f88, %f86;
	ld.shared.f32 	%f90, [%r8+32];
	ld.shared.f32 	%f91, [%r55+512];
	fma.rn.f32 	%f92, %f90, %f91, %f89;
	ld.shared.f32 	%f93, [%r8+36];
	ld.shared.f32 	%f94, [%r55+576];
	fma.rn.f32 	%f95, %f93, %f94, %f92;
	ld.shared.f32 	%f96, [%r8+40];
	ld.shared.f32 	%f97, [%r55+640];
	fma.rn.f32 	%f98, %f96, %f97, %f95;
	ld.shared.f32 	%f99, [%r8+44];
	ld.shared.f32 	%f100, [%r55+704];
	fma.rn.f32 	%f101, %f99, %f100, %f98;
	ld.shared.f32 	%f102, [%r8+48];
	ld.shared.f32 	%f103, [%r55+768];
	fma.rn.f32 	%f104, %f102, %f103, %f101;
	ld.shared.f32 	%f105, [%r8+52];
	ld.shared.f32 	%f106, [%r55+832];
	fma.rn.f32 	%f107, %f105, %f106, %f104;
	ld.shared.f32 	%f108, [%r8+56];
	ld.shared.f32 	%f109, [%r55+896];
	fma.rn.f32 	%f110, %f108, %f109, %f107;
	ld.shared.f32 	%f111, [%r8+60];
	ld.shared.f32 	%f112, [%r55+960];
	fma.rn.f32 	%f113, %f111, %f112, %f110;
	bar.sync 	0;
	ld.global.f32 	%f114, [%rd6+128];
	st.shared.f32 	[%r52], %f114;
	mul.wide.u32 	%rd12, %r98, 4;
	add.s64 	%rd13, %rd7, %rd12;
	ld.global.f32 	%f115, [%rd13];
	st.shared.f32 	[%r56], %f115;
	bar.sync 	0;
	ld.shared.f32 	%f116, [%r8];
	ld.shared.f32 	%f117, [%r55];
	fma.rn.f32 	%f118, %f116, %f117, %f113;
	ld.shared.f32 	%f119, [%r8+4];
	ld.shared.f32 	%f120, [%r55+64];
	fma.rn.f32 	%f121, %f119, %f120, %f118;
	ld.shared.f32 	%f122, [%r8+8];
	ld.shared.f32 	%f123, [%r55+128];
	fma.rn.f32 	%f124, %f122, %f123, %f121;
	ld.shared.f32 	%f125, [%r8+12];
	ld.shared.f32 	%f126, [%r55+192];
	fma.rn.f32 	%f127, %f125, %f126, %f124;
	ld.shared.f32 	%f128, [%r8+16];
	ld.shared.f32 	%f129, [%r55+256];
	fma.rn.f32 	%f130, %f128, %f129, %f127;
	ld.shared.f32 	%f131, [%r8+20];
	ld.shared.f32 	%f132, [%r55+320];
	fma.rn.f32 	%f133, %f131, %f132, %f130;
	ld.shared.f32 	%f134, [%r8+24];
	ld.shared.f32 	%f135, [%r55+384];
	fma.rn.f32 	%f136, %f134, %f135, %f133;
	ld.shared.f32 	%f137, [%r8+28];
	ld.shared.f32 	%f138, [%r55+448];
	fma.rn.f32 	%f139, %f137, %f138, %f136;
	ld.shared.f32 	%f140, [%r8+32];
	ld.shared.f32 	%f141, [%r55+512];
	fma.rn.f32 	%f142, %f140, %f141, %f139;
	ld.shared.f32 	%f143, [%r8+36];
	ld.shared.f32 	%f144, [%r55+576];
	fma.rn.f32 	%f145, %f143, %f144, %f142;
	ld.shared.f32 	%f146, [%r8+40];
	ld.shared.f32 	%f147, [%r55+640];
	fma.rn.f32 	%f148, %f146, %f147, %f145;
	ld.shared.f32 	%f149, [%r8+44];
	ld.shared.f32 	%f150, [%r55+704];
	fma.rn.f32 	%f151, %f149, %f150, %f148;
	ld.shared.f32 	%f152, [%r8+48];
	ld.shared.f32 	%f153, [%r55+768];
	fma.rn.f32 	%f154, %f152, %f153, %f151;
	ld.shared.f32 	%f155, [%r8+52];
	ld.shared.f32 	%f156, [%r55+832];
	fma.rn.f32 	%f157, %f155, %f156, %f154;
	ld.shared.f32 	%f158, [%r8+56];
	ld.shared.f32 	%f159, [%r55+896];
	fma.rn.f32 	%f160, %f158, %f159, %f157;
	ld.shared.f32 	%f161, [%r8+60];
	ld.shared.f32 	%f162, [%r55+960];
	fma.rn.f32 	%f163, %f161, %f162, %f160;
	bar.sync 	0;
	ld.global.f32 	%f164, [%rd6+192];
	st.shared.f32 	[%r52], %f164;
	mul.wide.u32 	%rd14, %r99, 4;
	add.s64 	%rd15, %rd7, %rd14;
	ld.global.f32 	%f165, [%rd15];
	st.shared.f32 	[%r56], %f165;
	bar.sync 	0;
	ld.shared.f32 	%f166, [%r8];
	ld.shared.f32 	%f167, [%r55];
	fma.rn.f32 	%f168, %f166, %f167, %f163;
	ld.shared.f32 	%f169, [%r8+4];
	ld.shared.f32 	%f170, [%r55+64];
	fma.rn.f32 	%f171, %f169, %f170, %f168;
	ld.shared.f32 	%f172, [%r8+8];
	ld.shared.f32 	%f173, [%r55+128];
	fma.rn.f32 	%f174, %f172, %f173, %f171;
	ld.shared.f32 	%f175, [%r8+12];
	ld.shared.f32 	%f176, [%r55+192];
	fma.rn.f32 	%f177, %f175, %f176, %f174;
	ld.shared.f32 	%f178, [%r8+16];
	ld.shared.f32 	%f179, [%r55+256];
	fma.rn.f32 	%f180, %f178, %f179, %f177;
	ld.shared.f32 	%f181, [%r8+20];
	ld.shared.f32 	%f182, [%r55+320];
	fma.rn.f32 	%f183, %f181, %f182, %f180;
	ld.shared.f32 	%f184, [%r8+24];
	ld.shared.f32 	%f185, [%r55+384];
	fma.rn.f32 	%f186, %f184, %f185, %f183;
	ld.shared.f32 	%f187, [%r8+28];
	ld.shared.f32 	%f188, [%r55+448];
	fma.rn.f32 	%f189, %f187, %f188, %f186;
	ld.shared.f32 	%f190, [%r8+32];
	ld.shared.f32 	%f191, [%r55+512];
	fma.rn.f32 	%f192, %f190, %f191, %f189;
	ld.shared.f32 	%f193, [%r8+36];
	ld.shared.f32 	%f194, [%r55+576];
	fma.rn.f32 	%f195, %f193, %f194, %f192;
	ld.shared.f32 	%f196, [%r8+40];
	ld.shared.f32 	%f197, [%r55+640];
	fma.rn.f32 	%f198, %f196, %f197, %f195;
	ld.shared.f32 	%f199, [%r8+44];
	ld.shared.f32 	%f200, [%r55+704];
	fma.rn.f32 	%f201, %f199, %f200, %f198;
	ld.shared.f32 	%f202, [%r8+48];
	ld.shared.f32 	%f203, [%r55+768];
	fma.rn.f32 	%f204, %f202, %f203, %f201;
	ld.shared.f32 	%f205, [%r8+52];
	ld.shared.f32 	%f206, [%r55+832];
	fma.rn.f32 	%f207, %f205, %f206, %f204;
	ld.shared.f32 	%f208, [%r8+56];
	ld.shared.f32 	%f209, [%r55+896];
	fma.rn.f32 	%f210, %f208, %f209, %f207;
	ld.shared.f32 	%f211, [%r8+60];
	ld.shared.f32 	%f212, [%r55+960];
	fma.rn.f32 	%f367, %f211, %f212, %f210;
	bar.sync 	0;
	add.s32 	%r101, %r101, 4;
	add.s32 	%r100, %r100, 64;
	shl.b32 	%r57, %r31, 6;
	add.s32 	%r99, %r99, %r57;
	add.s32 	%r98, %r98, %r57;
	add.s32 	%r97, %r97, %r57;
	add.s32 	%r96, %r96, %r57;
	setp.ne.s32 	%p3, %r101, 0;
	@%p3 bra 	$L__BB0_3;
$L__BB0_4:
	and.b32  	%r28, %r6, 3;
	setp.eq.s32 	%p4, %r28, 0;
	@%p4 bra 	$L__BB0_9;
	setp.eq.s32 	%p5, %r28, 1;
	@%p5 bra 	$L__BB0_7;
	ld.param.u64 	%rd37, [_Z18gpu_mat_mul_kernelPfS_S_i_param_1];
	ld.param.u64 	%rd34, [_Z18gpu_mat_mul_kernelPfS_S_i_param_0];
	shl.b32 	%r58, %r103, 4;
	mad.lo.s32 	%r63, %r31, %r3, %r1;
	add.s32 	%r64, %r63, %r58;
	cvta.to.global.u64 	%rd16, %rd34;
	mul.wide.s32 	%rd17, %r64, 4;
	add.s64 	%rd18, %rd16, %rd17;
	ld.global.f32 	%f214, [%rd18];
	shl.b32 	%r65, %r1, 2;
	add.s32 	%r66, %r8, %r65;
	st.shared.f32 	[%r66], %f214;
	add.s32 	%r67, %r58, %r2;
	mad.lo.s32 	%r68, %r67, %r31, %r5;
	cvta.to.global.u64 	%rd19, %rd37;
	mul.wide.u32 	%rd20, %r68, 4;
	add.s64 	%rd21, %rd19, %rd20;
	ld.global.f32 	%f215, [%rd21];
	mov.u32 	%r70, _ZZ18gpu_mat_mul_kernelPfS_S_iE3Nds;
	add.s32 	%r71, %r70, %r65;
	add.s32 	%r72, %r71, %r39;
	st.shared.f32 	[%r72], %f215;
	bar.sync 	0;
	ld.shared.f32 	%f216, [%r8];
	ld.shared.f32 	%f217, [%r71];
	fma.rn.f32 	%f218, %f216, %f217, %f367;
	ld.shared.f32 	%f219, [%r8+4];
	ld.shared.f32 	%f220, [%r71+64];
	fma.rn.f32 	%f221, %f219, %f220, %f218;
	ld.shared.f32 	%f222, [%r8+8];
	ld.shared.f32 	%f223, [%r71+128];
	fma.rn.f32 	%f224, %f222, %f223, %f221;
	ld.shared.f32 	%f225, [%r8+12];
	ld.shared.f32 	%f226, [%r71+192];
	fma.rn.f32 	%f227, %f225, %f226, %f224;
	ld.shared.f32 	%f228, [%r8+16];
	ld.shared.f32 	%f229, [%r71+256];
	fma.rn.f32 	%f230, %f228, %f229, %f227;
	ld.shared.f32 	%f231, [%r8+20];
	ld.shared.f32 	%f232, [%r71+320];
	fma.rn.f32 	%f233, %f231, %f232, %f230;
	ld.shared.f32 	%f234, [%r8+24];
	ld.shared.f32 	%f235, [%r71+384];
	fma.rn.f32 	%f236, %f234, %f235, %f233;
	ld.shared.f32 	%f237, [%r8+28];
	ld.shared.f32 	%f238, [%r71+448];
	fma.rn.f32 	%f239, %f237, %f238, %f236;
	ld.shared.f32 	%f240, [%r8+32];
	ld.shared.f32 	%f241, [%r71+512];
	fma.rn.f32 	%f242, %f240, %f241, %f239;
	ld.shared.f32 	%f243, [%r8+36];
	ld.shared.f32 	%f244, [%r71+576];
	fma.rn.f32 	%f245, %f243, %f244, %f242;
	ld.shared.f32 	%f246, [%r8+40];
	ld.shared.f32 	%f247, [%r71+640];
	fma.rn.f32 	%f248, %f246, %f247, %f245;
	ld.shared.f32 	%f249, [%r8+44];
	ld.shared.f32 	%f250, [%r71+704];
	fma.rn.f32 	%f251, %f249, %f250, %f248;
	ld.shared.f32 	%f252, [%r8+48];
	ld.shared.f32 	%f253, [%r71+768];
	fma.rn.f32 	%f254, %f252, %f253, %f251;
	ld.shared.f32 	%f255, [%r8+52];
	ld.shared.f32 	%f256, [%r71+832];
	fma.rn.f32 	%f257, %f255, %f256, %f254;
	ld.shared.f32 	%f258, [%r8+56];
	ld.shared.f32 	%f259, [%r71+896];
	fma.rn.f32 	%f260, %f258, %f259, %f257;
	ld.shared.f32 	%f261, [%r8+60];
	ld.shared.f32 	%f262, [%r71+960];
	fma.rn.f32 	%f263, %f261, %f262, %f260;
	bar.sync 	0;
	ld.global.f32 	%f264, [%rd18+64];
	st.shared.f32 	[%r66], %f264;
	add.s32 	%r73, %r67, 16;
	mad.lo.s32 	%r74, %r73, %r31, %r5;
	mul.wide.u32 	%rd22, %r74, 4;
	add.s64 	%rd23, %rd19, %rd22;
	ld.global.f32 	%f265, [%rd23];
	st.shared.f32 	[%r72], %f265;
	bar.sync 	0;
	ld.shared.f32 	%f266, [%r8];
	ld.shared.f32 	%f267, [%r71];
	fma.rn.f32 	%f268, %f266, %f267, %f263;
	ld.shared.f32 	%f269, [%r8+4];
	ld.shared.f32 	%f270, [%r71+64];
	fma.rn.f32 	%f271, %f269, %f270, %f268;
	ld.shared.f32 	%f272, [%r8+8];
	ld.shared.f32 	%f273, [%r71+128];
	fma.rn.f32 	%f274, %f272, %f273, %f271;
	ld.shared.f32 	%f275, [%r8+12];
	ld.shared.f32 	%f276, [%r71+192];
	fma.rn.f32 	%f277, %f275, %f276, %f274;
	ld.shared.f32 	%f278, [%r8+16];
	ld.shared.f32 	%f279, [%r71+256];
	fma.rn.f32 	%f280, %f278, %f279, %f277;
	ld.shared.f32 	%f281, [%r8+20];
	ld.shared.f32 	%f282, [%r71+320];
	fma.rn.f32 	%f283, %f281, %f282, %f280;
	ld.shared.f32 	%f284, [%r8+24];
	ld.shared.f32 	%f285, [%r71+384];
	fma.rn.f32 	%f286, %f284, %f285, %f283;
	ld.shared.f32 	%f287, [%r8+28];
	ld.shared.f32 	%f288, [%r71+448];
	fma.rn.f32 	%f289, %f287, %f288, %f286;
	ld.shared.f32 	%f290, [%r8+32];
	ld.shared.f32 	%f291, [%r71+512];
	fma.rn.f32 	%f292, %f290, %f291, %f289;
	ld.shared.f32 	%f293, [%r8+36];
	ld.shared.f32 	%f294, [%r71+576];
	fma.rn.f32 	%f295, %f293, %f294, %f292;
	ld.shared.f32 	%f296, [%r8+40];
	ld.shared.f32 	%f297, [%r71+640];
	fma.rn.f32 	%f298, %f296, %f297, %f295;
	ld.shared.f32 	%f299, [%r8+44];
	ld.shared.f32 	%f300, [%r71+704];
	fma.rn.f32 	%f301, %f299, %f300, %f298;
	ld.shared.f32 	%f302, [%r8+48];
	ld.shared.f32 	%f303, [%r71+768];
	fma.rn.f32 	%f304, %f302, %f303, %f301;
	ld.shared.f32 	%f305, [%r8+52];
	ld.shared.f32 	%f306, [%r71+832];
	fma.rn.f32 	%f307, %f305, %f306, %f304;
	ld.shared.f32 	%f308, [%r8+56];
	ld.shared.f32 	%f309, [%r71+896];
	fma.rn.f32 	%f310, %f308, %f309, %f307;
	ld.shared.f32 	%f311, [%r8+60];
	ld.shared.f32 	%f312, [%r71+960];
	fma.rn.f32 	%f367, %f311, %f312, %f310;
	bar.sync 	0;
	add.s32 	%r103, %r103, 2;
$L__BB0_7:
	and.b32  	%r75, %r6, 1;
	setp.eq.b32 	%p6, %r75, 1;
	not.pred 	%p7, %p6;
	@%p7 bra 	$L__BB0_9;
	ld.param.u64 	%rd38, [_Z18gpu_mat_mul_kernelPfS_S_i_param_1];
	ld.param.u64 	%rd35, [_Z18gpu_mat_mul_kernelPfS_S_i_param_0];
	shl.b32 	%r76, %r103, 4;
	mad.lo.s32 	%r81, %r31, %r3, %r1;
	add.s32 	%r82, %r81, %r76;
	cvta.to.global.u64 	%rd24, %rd35;
	mul.wide.s32 	%rd25, %r82, 4;
	add.s64 	%rd26, %rd24, %rd25;
	ld.global.f32 	%f313, [%rd26];
	shl.b32 	%r83, %r1, 2;
	add.s32 	%r84, %r8, %r83;
	st.shared.f32 	[%r84], %f313;
	add.s32 	%r85, %r76, %r2;
	mad.lo.s32 	%r86, %r85, %r31, %r5;
	cvta.to.global.u64 	%rd27, %rd38;
	mul.wide.u32 	%rd28, %r86, 4;
	add.s64 	%rd29, %rd27, %rd28;
	ld.global.f32 	%f314, [%rd29];
	mov.u32 	%r88, _ZZ18gpu_mat_mul_kernelPfS_S_iE3Nds;
	add.s32 	%r89, %r88, %r83;
	add.s32 	%r90, %r89, %r39;
	st.shared.f32 	[%r90], %f314;
	bar.sync 	0;
	ld.shared.f32 	%f315, [%r8];
	ld.shared.f32 	%f316, [%r89];
	fma.rn.f32 	%f317, %f315, %f316, %f367;
	ld.shared.f32 	%f318, [%r8+4];
	ld.shared.f32 	%f319, [%r89+64];
	fma.rn.f32 	%f320, %f318, %f319, %f317;
	ld.shared.f32 	%f321, [%r8+8];
	ld.shared.f32 	%f322, [%r89+128];
	fma.rn.f32 	%f323, %f321, %f322, %f320;
	ld.shared.f32 	%f324, [%r8+12];
	ld.shared.f32 	%f325, [%r89+192];
	fma.rn.f32 	%f326, %f324, %f325, %f323;
	ld.shared.f32 	%f327, [%r8+16];
	ld.shared.f32 	%f328, [%r89+256];
	fma.rn.f32 	%f329, %f327, %f328, %f326;
	ld.shared.f32 	%f330, [%r8+20];
	ld.shared.f32 	%f331, [%r89+320];
	fma.rn.f32 	%f332, %f330, %f331, %f329;
	ld.shared.f32 	%f333, [%r8+24];
	ld.shared.f32 	%f334, [%r89+384];
	fma.rn.f32 	%f335, %f333, %f334, %f332;
	ld.shared.f32 	%f336, [%r8+28];
	ld.shared.f32 	%f337, [%r89+448];
	fma.rn.f32 	%f338, %f336, %f337, %f335;
	ld.shared.f32 	%f339, [%r8+32];
	ld.shared.f32 	%f340, [%r89+512];
	fma.rn.f32 	%f341, %f339, %f340, %f338;
	ld.shared.f32 	%f342, [%r8+36];
	ld.shared.f32 	%f343, [%r89+576];
	fma.rn.f32 	%f344, %f342, %f343, %f341;
	ld.shared.f32 	%f345, [%r8+40];
	ld.shared.f32 	%f346, [%r89+640];
	fma.rn.f32 	%f347, %f345, %f346, %f344;
	ld.shared.f32 	%f348, [%r8+44];
	ld.shared.f32 	%f349, [%r89+704];
	fma.rn.f32 	%f350, %f348, %f349, %f347;
	ld.shared.f32 	%f351, [%r8+48];
	ld.shared.f32 	%f352, [%r89+768];
	fma.rn.f32 	%f353, %f351, %f352, %f350;
	ld.shared.f32 	%f354, [%r8+52];
	ld.shared.f32 	%f355, [%r89+832];
	fma.rn.f32 	%f356, %f354, %f355, %f353;
	ld.shared.f32 	%f357, [%r8+56];
	ld.shared.f32 	%f358, [%r89+896];
	fma.rn.f32 	%f359, %f357, %f358, %f356;
	ld.shared.f32 	%f360, [%r8+60];
	ld.shared.f32 	%f361, [%r89+960];
	fma.rn.f32 	%f367, %f360, %f361, %f359;
	bar.sync 	0;
$L__BB0_9:
	ld.param.u64 	%rd39, [_Z18gpu_mat_mul_kernelPfS_S_i_param_2];
	cvta.to.global.u64 	%rd30, %rd39;
	mad.lo.s32 	%r95, %r31, %r3, %r5;
	mul.wide.s32 	%rd31, %r95, 4;
	add.s64 	%rd32, %rd30, %rd31;
	st.global.f32 	[%rd32], %f367;
	ret;

}


// ===== COMPILED SASS (sm_100) =====

	.target	sm_100

	.elftype	@"ET_EXEC"


//--------------------- .note.nv.tkinfo           --------------------------
	.section	.note.nv.tkinfo,"",@"SHT_NOTE"
	.sectionflags	@"SHF_NOTE_NV_TKINFO"
	.tkinfo
        /*0018*/ 	.word	0x00000002
        /*0030*/ 	.string	""
        /*0030*/ 	.string	"ptxas"
        /*0030*/ 	.string	"Cuda compilation tools, release 13.0, V13.0.88"
        /*0030*/ 	.string	"Build cuda_13.0.r13.0/compiler.36424714_0"
        /*0030*/ 	.string	"-arch sm_100 -m 64 "



//--------------------- .note.nv.cuinfo           --------------------------
	.section	.note.nv.cuinfo,"",@"SHT_NOTE"
	.sectionflags	@"SHF_NOTE_NV_CUINFO"
        /*0018*/ 	.short	0x0002
        /*001a*/ 	.short	0x0064
        /*001c*/ 	.short	0x0082
	.zero		2


//--------------------- .nv.info                  --------------------------
	.section	.nv.info,"",@"SHT_CUDA_INFO"
	.align	4


	//----- nvinfo : EIATTR_REGCOUNT
	.align		4
        /*0000*/ 	.byte	0x04, 0x2f
        /*0002*/ 	.short	(.L_1 - .L_0)
	.align		4
.L_0:
        /*0004*/ 	.word	index@(_Z18gpu_mat_mul_kernelPfS_S_i)
        /*0008*/ 	.word	0x00000028


	//----- nvinfo : EIATTR_FRAME_SIZE
	.align		4
.L_1:
        /*000c*/ 	.byte	0x04, 0x11
        /*000e*/ 	.short	(.L_3 - .L_2)
	.align		4
.L_2:
        /*0010*/ 	.word	index@(_Z18gpu_mat_mul_kernelPfS_S_i)
        /*0014*/ 	.word	0x00000000


	//----- nvinfo : EIATTR_MIN_STACK_SIZE
	.align		4
.L_3:
        /*0018*/ 	.byte	0x04, 0x12
        /*001a*/ 	.short	(.L_5 - .L_4)
	.align		4
.L_4:
        /*001c*/ 	.word	index@(_Z18gpu_mat_mul_kernelPfS_S_i)
        /*0020*/ 	.word	0x00000000
.L_5:


//--------------------- .nv.compat                --------------------------
	.section	.nv.compat,"",@"SHT_CUDA_COMPAT_INFO"
	.align	4
        /*0000*/ 	.byte	0x02, 0x09, 0x00, 0x00, 0x02, 0x02, 0x01, 0x00, 0x02, 0x05, 0x05, 0x00, 0x03, 0x07, 0x01, 0x01
        /*0010*/ 	.byte	0x02, 0x03, 0x00, 0x00, 0x02, 0x06, 0x01, 0x00, 0x04, 0x0b, 0x08, 0x00, 0x09, 0x00, 0x00, 0x00
        /*0020*/ 	.byte	0x00, 0x00, 0x00, 0x00


//--------------------- .nv.info._Z18gpu_mat_mul_kernelPfS_S_i --------------------------
	.section	.nv.info._Z18gpu_mat_mul_kernelPfS_S_i,"",@"SHT_CUDA_INFO"
	.sectionflags	@""
	.align	4


	//----- nvinfo : EIATTR_CUDA_API_VERSION
	.align		4
        /*0000*/ 	.byte	0x04, 0x37
        /*0002*/ 	.short	(.L_7 - .L_6)
.L_6:
        /*0004*/ 	.word	0x00000082


	//----- nvinfo : EIATTR_KPARAM_INFO
	.align		4
.L_7:
        /*0008*/ 	.byte	0x04, 0x17
        /*000a*/ 	.short	(.L_9 - .L_8)
.L_8:
        /*000c*/ 	.word	0x00000000
        /*0010*/ 	.short	0x0003
        /*0012*/ 	.short	0x0018
        /*0014*/ 	.byte	0x00, 0xf0, 0x11, 0x00


	//----- nvinfo : EIATTR_KPARAM_INFO
	.align		4
.L_9:
        /*0018*/ 	.byte	0x04, 0x17
        /*001a*/ 	.short	(.L_11 - .L_10)
.L_10:
        /*001c*/ 	.word	0x00000000
        /*0020*/ 	.short	0x0002
        /*0022*/ 	.short	0x0010
        /*0024*/ 	.byte	0x00, 0xf5, 0x21, 0x00


	//----- nvinfo : EIATTR_KPARAM_INFO
	.align		4
.L_11:
        /*0028*/ 	.byte	0x04, 0x17
        /*002a*/ 	.short	(.L_13 - .L_12)
.L_12:
        /*002c*/ 	.word	0x00000000
        /*0030*/ 	.short	0x0001
        /*0032*/ 	.short	0x0008
        /*0034*/ 	.byte	0x00, 0xf5, 0x21, 0x00


	//----- nvinfo : EIATTR_KPARAM_INFO
	.align		4
.L_13:
        /*0038*/ 	.byte	0x04, 0x17
        /*003a*/ 	.short	(.L_15 - .L_14)
.L_14:
        /*003c*/ 	.word	0x00000000
        /*0040*/ 	.short	0x0000
        /*0042*/ 	.short	0x0000
        /*0044*/ 	.byte	0x00, 0xf5, 0x21, 0x00


	//----- nvinfo : EIATTR_SPARSE_MMA_MASK
	.align		4
.L_15:
        /*0048*/ 	.byte	0x03, 0x50
        /*004a*/ 	.short	0x0000


	//----- nvinfo : EIATTR_MAXREG_COUNT
	.align		4
        /*004c*/ 	.byte	0x03, 0x1b
        /*004e*/ 	.short	0x00ff


	//----- nvinfo : EIATTR_NUM_BARRIERS
	.align		4
        /*0050*/ 	.byte	0x02, 0x4c
        /*0052*/ 	.byte	0x01
	.zero		1


	//----- nvinfo : EIATTR_MERCURY_ISA_VERSION
	.align		4
        /*0054*/ 	.byte	0x03, 0x5f
        /*0056*/ 	.short	0x0101


	//----- nvinfo : EIATTR_VRC_CTA_INIT_COUNT
	.align		4
        /*0058*/ 	.byte	0x02, 0x4a
	.zero		1
	.zero		1


	//----- nvinfo : EIATTR_EXIT_INSTR_OFFSETS
	.align		4
        /*005c*/ 	.byte	0x04, 0x1c
        /*005e*/ 	.short	(.L_17 - .L_16)


	//   ....[0]....
.L_16:
        /*0060*/ 	.word	0x00001890


	//----- nvinfo : EIATTR_CBANK_PARAM_SIZE
	.align		4
.L_17:
        /*0064*/ 	.byte	0x03, 0x19
        /*0066*/ 	.short	0x001c


	//----- nvinfo : EIATTR_PARAM_CBANK
	.align		4
        /*0068*/ 	.byte	0x04, 0x0a
        /*006a*/ 	.short	(.L_19 - .L_18)
	.align		4
.L_18:
        /*006c*/ 	.word	index@(.nv.constant0._Z18gpu_mat_mul_kernelPfS_S_i)
        /*0070*/ 	.short	0x0380
        /*0072*/ 	.short	0x001c


	//----- nvinfo : EIATTR_SW_WAR
	.align		4
.L_19:
        /*0074*/ 	.byte	0x04, 0x36
        /*0076*/ 	.short	(.L_21 - .L_20)
.L_20:
        /*0078*/ 	.word	0x00000008
.L_21:


//--------------------- .nv.callgraph             --------------------------
	.section	.nv.callgraph,"",@"SHT_CUDA_CALLGRAPH"
	.align	4
	.sectionentsize	8
	.align		4
        /*0000*/ 	.word	0x00000000
	.align		4
        /*0004*/ 	.word	0xffffffff
	.align		4
        /*0008*/ 	.word	0x00000000
	.align		4
        /*000c*/ 	.word	0xfffffffe
	.align		4
        /*0010*/ 	.word	0x00000000
	.align		4
        /*0014*/ 	.word	0xfffffffd
	.align		4
        /*0018*/ 	.word	0x00000000
	.align		4
        /*001c*/ 	.word	0xfffffffc


//--------------------- .text._Z18gpu_mat_mul_kernelPfS_S_i --------------------------
	.section	.text._Z18gpu_mat_mul_kernelPfS_S_i,"ax",@progbits
	.align	128
        .global         _Z18gpu_mat_mul_kernelPfS_S_i
        .type           _Z18gpu_mat_mul_kernelPfS_S_i,@function
        .size           _Z18gpu_mat_mul_kernelPfS_S_i,(.L_x_5 - _Z18gpu_mat_mul_kernelPfS_S_i)
        .other          _Z18gpu_mat_mul_kernelPfS_S_i,@"STO_CUDA_ENTRY STV_DEFAULT"
_Z18gpu_mat_mul_kernelPfS_S_i:
.text._Z18gpu_mat_mul_kernelPfS_S_i:
[----:B------:R-:W-:Y:S08]  /*0000*/  LDC R1, c[0x0][0x37c] ;  /* 0x0000df00ff017b82 */ /* 0x000ff00000000800 */
[----:B------:R-:W0:Y:S01]  /*0010*/  LDC R5, c[0x0][0x398] ;  /* 0x0000e600ff057b82 */ /* 0x000e220000000800 */
[----:B------:R-:W1:Y:S01]  /*0020*/  S2R R6, SR_CTAID.Y ;  /* 0x0000000000067919 */ /* 0x000e620000002600 */
[----:B------:R-:W2:Y:S01]  /*0030*/  LDCU.64 UR8, c[0x0][0x358] ;  /* 0x00006b00ff0877ac */ /* 0x000ea20008000a00 */
[----:B------:R-:W-:Y:S01]  /*0040*/  HFMA2 R31, -RZ, RZ, 0, 0 ;  /* 0x00000000ff1f7431 */ /* 0x000fe200000001ff */
[----:B------:R-:W1:Y:S01]  /*0050*/  S2R R3, SR_TID.Y ;  /* 0x0000000000037919 */ /* 0x000e620000002200 */
[----:B------:R-:W3:Y:S01]  /*0060*/  S2R R11, SR_CTAID.X ;  /* 0x00000000000b7919 */ /* 0x000ee20000002500 */
[----:B------:R-:W3:Y:S01]  /*0070*/  S2R R2, SR_TID.X ;  /* 0x0000000000027919 */ /* 0x000ee20000002100 */
[----:B0-----:R-:W-:-:S02]  /*0080*/  ISETP.GE.AND P0, PT, R5, 0x10, PT ;  /* 0x000000100500780c */ /* 0x001fc40003f06270 */
[----:B------:R-:W-:-:S04]  /*0090*/  SHF.R.S32.HI R0, RZ, 0x1f, R5 ;  /* 0x0000001fff007819 */ /* 0x000fc80000011405 */
[----:B------:R-:W-:Y:S02]  /*00a0*/  LEA.HI R0, R0, R5, RZ, 0x4 ;  /* 0x0000000500007211 */ /* 0x000fe400078f20ff */
[----:B-1----:R-:W-:Y:S02]  /*00b0*/  LEA R6, R6, R3, 0x4 ;  /* 0x0000000306067211 */ /* 0x002fe400078e20ff */
[----:B---3--:R-:W-:-:S03]  /*00c0*/  LEA R4, R11, R2, 0x4 ;  /* 0x000000020b047211 */ /* 0x008fc600078e20ff */
[----:B--2---:R-:W-:Y:S05]  /*00d0*/  @!P0 BRA `(.L_x_0) ;  /* 0x0000001400dc8947 */ /* 0x004fea0003800000 */
[----:B------:R-:W0:Y:S01]  /*00e0*/  S2UR UR6, SR_CgaCtaId ;  /* 0x00000000000679c3 */ /* 0x000e220000008800 */
[----:B------:R-:W-:Y:S01]  /*00f0*/  SHF.R.S32.HI R29, RZ, 0x4, R0 ;  /* 0x00000004ff1d7819 */ /* 0x000fe20000011400 */
[----:B------:R-:W-:Y:S01]  /*0100*/  UMOV UR4, 0x400 ;  /* 0x0000040000047882 */ /* 0x000fe20000000000 */
[----:B------:R-:W-:Y:S01]  /*0110*/  IMAD R21, R6, R5, R2 ;  /* 0x0000000506157224 */ /* 0x000fe200078e0202 */
[----:B------:R-:W-:Y:S02]  /*0120*/  MOV R31, RZ ;  /* 0x000000ff001f7202 */ /* 0x000fe40000000f00 */
[----:B------:R-:W-:-:S04]  /*0130*/  IADD3 R0, PT, PT, R29, -0x1, RZ ;  /* 0xffffffff1d007810 */ /* 0x000fc80007ffe0ff */
[----:B------:R-:W-:Y:S02]  /*0140*/  ISETP.GE.U32.AND P0, PT, R0, 0x3, PT ;  /* 0x000000030000780c */ /* 0x000fe40003f06070 */
[----:B------:R-:W-:Y:S01]  /*0150*/  MOV R0, RZ ;  /* 0x000000ff00007202 */ /* 0x000fe20000000f00 */
[----:B0-----:R-:W-:-:S06]  /*0160*/  ULEA UR5, UR6, UR4, 0x18 ;  /* 0x0000000406057291 */ /* 0x001fcc000f8ec0ff */
[----:B------:R-:W-:-:S04]  /*0170*/  LEA R7, R3, UR5, 0x6 ;  /* 0x0000000503077c11 */ /* 0x000fc8000f8e30ff */
[----:B------:R-:W-:Y:S05]  /*0180*/  @!P0 BRA `(.L_x_1) ;  /* 0x0000000c002c8947 */ /* 0x000fea0003800000 */
[C---:B------:R-:W-:Y:S01]  /*0190*/  IADD3 R0, PT, PT, R3.reuse, 0x30, RZ ;  /* 0x0000003003007810 */ /* 0x040fe20007ffe0ff */
[----:B------:R-:W-:Y:S01]  /*01a0*/  UIADD3 UR5, UPT, UPT, UR4, 0x400, URZ ;  /* 0x0000040004057890 */ /* 0x000fe2000fffe0ff */
[C---:B------:R-:W-:Y:S01]  /*01b0*/  IADD3 R8, PT, PT, R3.reuse, 0x20, RZ ;  /* 0x0000002003087810 */ /* 0x040fe20007ffe0ff */
[CCC-:B------:R-:W-:Y:S01]  /*01c0*/  IMAD R24, R3.reuse, R5.reuse, R2.reuse ;  /* 0x0000000503187224 */ /* 0x1c0fe200078e0202 */
[----:B------:R-:W-:Y:S01]  /*01d0*/  IADD3 R9, PT, PT, R3, 0x10, RZ ;  /* 0x0000001003097810 */ /* 0x000fe20007ffe0ff */
[-CC-:B------:R-:W-:Y:S01]  /*01e0*/  IMAD R0, R0, R5.reuse, R2.reuse ;  /* 0x0000000500007224 */ /* 0x180fe200078e0202 */
[----:B------:R-:W-:Y:S01]  /*01f0*/  ULEA UR5, UR6, UR5, 0x18 ;  /* 0x0000000506057291 */ /* 0x000fe2000f8ec0ff */
[-CC-:B------:R-:W-:Y:S02]  /*0200*/  IMAD R8, R8, R5.reuse, R2.reuse ;  /* 0x0000000508087224 */ /* 0x180fe400078e0202 */
[----:B------:R-:W-:Y:S02]  /*0210*/  HFMA2 R31, -RZ, RZ, 0, 0 ;  /* 0x00000000ff1f7431 */ /* 0x000fe400000001ff */
[----:B------:R-:W-:Y:S01]  /*0220*/  IMAD R9, R9, R5, R2 ;  /* 0x0000000509097224 */ /* 0x000fe200078e0202 */
[----:B------:R-:W-:-:S02]  /*0230*/  LEA R30, R11, R0, 0x4 ;  /* 0x000000000b1e7211 */ /* 0x000fc400078e20ff */
[----:B------:R-:W-:Y:S02]  /*0240*/  LOP3.LUT R0, R29, 0x7fffffc, RZ, 0xc0, !PT ;  /* 0x07fffffc1d007812 */ /* 0x000fe400078ec0ff */
[----:B------:R-:W-:Y:S02]  /*0250*/  LEA R22, R2, UR5, 0x2 ;  /* 0x0000000502167c11 */ /* 0x000fe4000f8e10ff */
[C---:B------:R-:W-:Y:S02]  /*0260*/  LEA R24, R11.reuse, R24, 0x4 ;  /* 0x000000180b187211 */ /* 0x040fe400078e20ff */
[C---:B------:R-:W-:Y:S02]  /*0270*/  LEA R28, R11.reuse, R8, 0x4 ;  /* 0x000000080b1c7211 */ /* 0x040fe400078e20ff */
[----:B------:R-:W-:Y:S02]  /*0280*/  LEA R26, R11, R9, 0x4 ;  /* 0x000000090b1a7211 */ /* 0x000fe400078e20ff */
[----:B------:R-:W-:-:S02]  /*0290*/  MOV R27, R21 ;  /* 0x00000015001b7202 */ /* 0x000fc40000000f00 */
[----:B------:R-:W-:Y:S02]  /*02a0*/  LEA R23, R2, R7, 0x2 ;  /* 0x0000000702177211 */ /* 0x000fe400078e10ff */
[----:B------:R-:W-:Y:S02]  /*02b0*/  IADD3 R25, PT, PT, -R0, RZ, RZ ;  /* 0x000000ff00197210 */ /* 0x000fe40007ffe1ff */
[----:B------:R-:W-:-:S07]  /*02c0*/  LEA R20, R3, R22, 0x6 ;  /* 0x0000001603147211 */ /* 0x000fce00078e30ff */
.L_x_2:
[----:B------:R-:W0:Y:S08]  /*02d0*/  LDC.64 R16, c[0x0][0x380] ;  /* 0x0000e000ff107b82 */ /* 0x000e300000000a00 */
[----:B------:R-:W1:Y:S01]  /*02e0*/  LDC.64 R18, c[0x0][0x388] ;  /* 0x0000e200ff127b82 */ /* 0x000e620000000a00 */
[----:B0-----:R-:W-:-:S05]  /*02f0*/  IMAD.WIDE R16, R27, 0x4, R16 ;  /* 0x000000041b107825 */ /* 0x001fca00078e0210 */
[----:B------:R-:W2:Y:S01]  /*0300*/  LDG.E R10, desc[UR8][R16.64] ;  /* 0x00000008100a7981 */ /* 0x000ea2000c1e1900 */
[----:B-1----:R-:W-:-:S05]  /*0310*/  IMAD.WIDE.U32 R8, R24, 0x4, R18 ;  /* 0x0000000418087825 */ /* 0x002fca00078e0012 */
[----:B------:R-:W3:Y:S04]  /*0320*/  LDG.E R35, desc[UR8][R8.64] ;  /* 0x0000000808237981 */ /* 0x000ee8000c1e1900 */
[----:B--2---:R-:W-:Y:S04]  /*0330*/  STS [R23], R10 ;  /* 0x0000000a17007388 */ /* 0x004fe80000000800 */
[----:B---3--:R-:W-:Y:S01]  /*0340*/  STS [R20], R35 ;  /* 0x0000002314007388 */ /* 0x008fe20000000800 */
[----:B------:R-:W-:Y:S06]  /*0350*/  BAR.SYNC.DEFER_BLOCKING 0x0 ;  /* 0x0000000000007b1d */ /* 0x000fec0000010000 */
[----:B------:R-:W-:Y:S04]  /*0360*/  LDS R11, [R22] ;  /* 0x00000000160b7984 */ /* 0x000fe80000000800 */
[----:B------:R-:W0:Y:S04]  /*0370*/  LDS.128 R12, [R7] ;  /* 0x00000000070c7984 */ /* 0x000e280000000c00 */
[----:B------:R-:W1:Y:S04]  /*0380*/  LDS R37, [R22+0x40] ;  /* 0x0000400016257984 */ /* 0x000e680000000800 */
[----:B------:R-:W2:Y:S01]  /*0390*/  LDS R33, [R22+0x80] ;  /* 0x0000800016217984 */ /* 0x000ea20000000800 */
[----:B0-----:R-:W-:-:S03]  /*03a0*/  FFMA R32, R12, R11, R31 ;  /* 0x0000000b0c207223 */ /* 0x001fc6000000001f */
[----:B------:R-:W0:Y:S01]  /*03b0*/  LDS R12, [R22+0xc0] ;  /* 0x0000c000160c7984 */ /* 0x000e220000000800 */
[----:B-1----:R-:W-:-:S03]  /*03c0*/  FFMA R34, R37, R13, R32 ;  /* 0x0000000d25227223 */ /* 0x002fc60000000020 */
[----:B------:R-:W-:Y:S04]  /*03d0*/  LDS R13, [R22+0x100] ;  /* 0x00010000160d7984 */ /* 0x000fe80000000800 */
[----:B------:R-:W1:Y:S04]  /*03e0*/  LDS.128 R8, [R7+0x10] ;  /* 0x0000100007087984 */ /* 0x000e680000000c00 */
[----:B------:R-:W3:Y:S04]  /*03f0*/  LDS R32, [R22+0x140] ;  /* 0x0001400016207984 */ /* 0x000ee80000000800 */
[----:B------:R-:W4:Y:S01]  /*0400*/  LDS R31, [R22+0x180] ;  /* 0x00018000161f7984 */ /* 0x000f220000000800 */
[----:B--2---:R-:W-:-:S03]  /*0410*/  FFMA R33, R33, R14, R34 ;  /* 0x0000000e21217223 */ /* 0x004fc60000000022 */
[----:B------:R-:W-:Y:S04]  /*0420*/  LDS R37, [R22+0x340] ;  /* 0x0003400016257984 */ /* 0x000fe80000000800 */
[----:B------:R-:W-:Y:S01]  /*0430*/  LDS R34, [R22+0x3c0] ;  /* 0x0003c00016227984 */ /* 0x000fe20000000800 */
[----:B0-----:R-:W-:-:S03]  /*0440*/  FFMA R15, R12, R15, R33 ;  /* 0x0000000f0c0f7223 */ /* 0x001fc60000000021 */
[----:B------:R-:W-:Y:S01]  /*0450*/  LDS R33, [R22+0x240] ;  /* 0x0002400016217984 */ /* 0x000fe20000000800 */
[----:B-1----:R-:W-:-:S03]  /*0460*/  FFMA R13, R8, R13, R15 ;  /* 0x0000000d080d7223 */ /* 0x002fc6000000000f */
[----:B------:R-:W0:Y:S01]  /*0470*/  LDS R8, [R22+0x1c0] ;  /* 0x0001c00016087984 */ /* 0x000e220000000800 */
[----:B---3--:R-:W-:-:S03]  /*0480*/  FFMA R32, R32, R9, R13 ;  /* 0x0000000920207223 */ /* 0x008fc6000000000d */
[----:B------:R-:W-:Y:S04]  /*0490*/  LDS R9, [R22+0x200] ;  /* 0x0002000016097984 */ /* 0x000fe80000000800 */
[----:B------:R-:W1:Y:S01]  /*04a0*/  LDS.128 R12, [R7+0x20] ;  /* 0x00002000070c7984 */ /* 0x000e620000000c00 */
[----:B----4-:R-:W-:-:S03]  /*04b0*/  FFMA R31, R31, R10, R32 ;  /* 0x0000000a1f1f7223 */ /* 0x010fc60000000020 */
[----:B------:R-:W2:Y:S04]  /*04c0*/  LDS R32, [R22+0x280] ;  /* 0x0002800016207984 */ /* 0x000ea80000000800 */
[----:B------:R-:W3:Y:S01]  /*04d0*/  LDS R10, [R22+0x2c0] ;  /* 0x0002c000160a7984 */ /* 0x000ee20000000800 */
[----:B0-----:R-:W-:-:S03]  /*04e0*/  FFMA R11, R8, R11, R31 ;  /* 0x0000000b080b7223 */ /* 0x001fc6000000001f */
[----:B------:R-:W-:Y:S01]  /*04f0*/  LDS R31, [R22+0x380] ;  /* 0x00038000161f7984 */ /* 0x000fe20000000800 */
[----:B-1----:R-:W-:-:S03]  /*0500*/  FFMA R12, R12, R9, R11 ;  /* 0x000000090c0c7223 */ /* 0x002fc6000000000b */
[----:B------:R-:W-:Y:S01]  /*0510*/  LDS R9, [R22+0x300] ;  /* 0x0003000016097984 */ /* 0x000fe20000000800 */
[----:B------:R-:W-:-:S04]  /*0520*/  FFMA R13, R33, R13, R12 ;  /* 0x0000000d210d7223 */ /* 0x000fc8000000000c */
[----:B--2---:R-:W-:-:S04]  /*0530*/  FFMA R13, R32, R14, R13 ;  /* 0x0000000e200d7223 */ /* 0x004fc8000000000d */
[----:B---3--:R-:W-:Y:S02]  /*0540*/  FFMA R11, R10, R15, R13 ;  /* 0x0000000f0a0b7223 */ /* 0x008fe4000000000d */
[----:B------:R-:W0:Y:S01]  /*0550*/  LDS.128 R12, [R7+0x30] ;  /* 0x00003000070c7984 */ /* 0x000e220000000c00 */
[----:B------:R-:W-:Y:S01]  /*0560*/  IMAD.WIDE.U32 R32, R26, 0x4, R18 ;  /* 0x000000041a207825 */ /* 0x000fe200078e0012 */
[----:B------:R-:W-:Y:S06]  /*0570*/  BAR.SYNC.DEFER_BLOCKING 0x0 ;  /* 0x0000000000007b1d */ /* 0x000fec0000010000 */
[----:B------:R-:W2:Y:S04]  /*0580*/  LDG.E R33, desc[UR8][R32.64] ;  /* 0x0000000820217981 */ /* 0x000ea8000c1e1900 */
[----:B------:R-:W3:Y:S01]  /*0590*/  LDG.E R32, desc[UR8][R16.64+0x40] ;  /* 0x0000400810207981 */ /* 0x000ee2000c1e1900 */
[----:B0-----:R-:W-:-:S04]  /*05a0*/  FFMA R12, R12, R9, R11 ;  /* 0x000000090c0c7223 */ /* 0x001fc8000000000b */
[----:B------:R-:W-:-:S04]  /*05b0*/  FFMA R36, R37, R13, R12 ;  /* 0x0000000d25247223 */ /* 0x000fc8000000000c */
[----:B------:R-:W-:-:S04]  /*05c0*/  FFMA R31, R31, R14, R36 ;  /* 0x0000000e1f1f7223 */ /* 0x000fc80000000024 */
[----:B------:R-:W-:Y:S01]  /*05d0*/  FFMA R15, R34, R15, R31 ;  /* 0x0000000f220f7223 */ /* 0x000fe2000000001f */
[----:B---3--:R-:W-:Y:S04]  /*05e0*/  STS [R23], R32 ;  /* 0x0000002017007388 */ /* 0x008fe80000000800 */
[----:B--2---:R-:W-:Y:S01]  /*05f0*/  STS [R20], R33 ;  /* 0x0000002114007388 */ /* 0x004fe20000000800 */
[----:B------:R-:W-:Y:S06]  /*0600*/  BAR.SYNC.DEFER_BLOCKING 0x0 ;  /* 0x0000000000007b1d */ /* 0x000fec0000010000 */
[----:B------:R-:W-:Y:S04]  /*0610*/  LDS R35, [R22] ;  /* 0x0000000016237984 */ /* 0x000fe80000000800 */
[----:B------:R-:W0:Y:S04]  /*0620*/  LDS.128 R8, [R7] ;  /* 0x0000000007087984 */ /* 0x000e280000000c00 */
[----:B------:R-:W1:Y:S04]  /*0630*/  LDS R12, [R22+0x40] ;  /* 0x00004000160c7984 */ /* 0x000e680000000800 */
[----:B------:R-:W2:Y:S04]  /*0640*/  LDS R31, [R22+0x80] ;  /* 0x00008000161f7984 */ /* 0x000ea80000000800 */
[----:B------:R-:W-:Y:S04]  /*0650*/  LDS R32, [R22+0x140] ;  /* 0x0001400016207984 */ /* 0x000fe80000000800 */
[----:B------:R-:W-:Y:S04]  /*0660*/  LDS R33, [R22+0x180] ;  /* 0x0001800016217984 */ /* 0x000fe80000000800 */
[----:B------:R-:W-:Y:S01]  /*0670*/  LDS R37, [R22+0x340] ;  /* 0x0003400016257984 */ /* 0x000fe20000000800 */
[----:B0-----:R-:W-:-:S03]  /*0680*/  FFMA R15, R8, R35, R15 ;  /* 0x00000023080f7223 */ /* 0x001fc6000000000f */
[----:B------:R-:W0:Y:S01]  /*0690*/  LDS R8, [R22+0xc0] ;  /* 0x0000c00016087984 */ /* 0x000e220000000800 */
[----:B-1----:R-:W-:-:S03]  /*06a0*/  FFMA R34, R12, R9, R15 ;  /* 0x000000090c227223 */ /* 0x002fc6000000000f */
[----:B------:R-:W-:Y:S04]  /*06b0*/  LDS R9, [R22+0x100] ;  /* 0x0001000016097984 */ /* 0x000fe80000000800 */
[----:B------:R-:W1:Y:S01]  /*06c0*/  LDS.128 R12, [R7+0x10] ;  /* 0x00001000070c7984 */ /* 0x000e620000000c00 */
[----:B--2---:R-:W-:-:S03]  /*06d0*/  FFMA R31, R31, R10, R34 ;  /* 0x0000000a1f1f7223 */ /* 0x004fc60000000022 */
[----:B------:R-:W-:Y:S01]  /*06e0*/  LDS R34, [R22+0x3c0] ;  /* 0x0003c00016227984 */ /* 0x000fe20000000800 */
[----:B0-----:R-:W-:-:S03]  /*06f0*/  FFMA R11, R8, R11, R31 ;  /* 0x0000000b080b7223 */ /* 0x001fc6000000001f */
[----:B------:R-:W-:Y:S01]  /*0700*/  LDS R31, [R22+0x240] ;  /* 0x00024000161f7984 */ /* 0x000fe20000000800 */
[----:B-1----:R-:W-:-:S03]  /*0710*/  FFMA R9, R12, R9, R11 ;  /* 0x000000090c097223 */ /* 0x002fc6000000000b */
[----:B------:R-:W0:Y:S01]  /*0720*/  LDS R12, [R22+0x1c0] ;  /* 0x0001c000160c7984 */ /* 0x000e220000000800 */
[----:B------:R-:W-:-:S03]  /*0730*/  FFMA R32, R32, R13, R9 ;  /* 0x0000000d20207223 */ /* 0x000fc60000000009 */
[----:B------:R-:W-:Y:S04]  /*0740*/  LDS R13, [R22+0x200] ;  /* 0x00020000160d7984 */ /* 0x000fe80000000800 */
[----:B------:R-:W1:Y:S01]  /*0750*/  LDS.128 R8, [R7+0x20] ;  /* 0x0000200007087984 */ /* 0x000e620000000c00 */
[----:B------:R-:W-:-:S03]  /*0760*/  FFMA R33, R33, R14, R32 ;  /* 0x0000000e21217223 */ /* 0x000fc60000000020 */
[----:B------:R-:W2:Y:S04]  /*0770*/  LDS R32, [R22+0x280] ;  /* 0x0002800016207984 */ /* 0x000ea80000000800 */
[----:B------:R-:W3:Y:S01]  /*0780*/  LDS R14, [R22+0x2c0] ;  /* 0x0002c000160e7984 */ /* 0x000ee20000000800 */
[----:B0-----:R-:W-:-:S04]  /*0790*/  FFMA R15, R12, R15, R33 ;  /* 0x0000000f0c0f7223 */ /* 0x001fc80000000021 */
[----:B-1----:R-:W-:-:S04]  /*07a0*/  FFMA R8, R8, R13, R15 ;  /* 0x0000000d08087223 */ /* 0x002fc8000000000f */
[----:B------:R-:W-:Y:S02]  /*07b0*/  FFMA R9, R31, R9, R8 ;  /* 0x000000091f097223 */ /* 0x000fe40000000008 */
[----:B------:R-:W-:Y:S02]  /*07c0*/  LDS R31, [R22+0x380] ;  /* 0x00038000161f7984 */ /* 0x000fe40000000800 */
[----:B--2---:R-:W-:Y:S02]  /*07d0*/  FFMA R13, R32, R10, R9 ;  /* 0x0000000a200d7223 */ /* 0x004fe40000000009 */
[----:B------:R-:W-:Y:S02]  /*07e0*/  LDS R9, [R22+0x300] ;  /* 0x0003000016097984 */ /* 0x000fe40000000800 */
        /* <DEDUP_REMOVED lines=10> */
[----:B------:R-:W-:Y:S01]  /*0890*/  IMAD.WIDE.U32 R18, R30, 0x4, R18 ;  /* 0x000000041e127825 */ /* 0x000fe200078e0012 */
        /* <DEDUP_REMOVED lines=8> */
[----:B------:R-:W-:Y:S01]  /*0920*/  LDS R34, [R22+0x340] ;  /* 0x0003400016227984 */ /* 0x000fe20000000800 */
[----:B0-----:R-:W-:-:S03]  /*0930*/  FFMA R15, R8, R35, R15 ;  /* 0x00000023080f7223 */ /* 0x001fc6000000000f */
[----:B------:R-:W0:Y:S01]  /*0940*/  LDS R35, [R22+0xc0] ;  /* 0x0000c00016237984 */ /* 0x000e220000000800 */
[----:B-1----:R-:W-:-:S03]  /*0950*/  FFMA R32, R12, R9, R15 ;  /* 0x000000090c207223 */ /* 0x002fc6000000000f */
[----:B------:R-:W-:Y:S04]  /*0960*/  LDS R9, [R22+0x100] ;  /* 0x0001000016097984 */ /* 0x000fe80000000800 */
[----:B------:R-:W1:Y:S04]  /*0970*/  LDS.128 R12, [R7+0x10] ;  /* 0x00001000070c7984 */ /* 0x000e680000000c00 */
[----:B------:R-:W3:Y:S01]  /*0980*/  LDS R8, [R22+0x140] ;  /* 0x0001400016087984 */ /* 0x000ee20000000800 */
[----:B--2---:R-:W-:-:S03]  /*0990*/  FFMA R10, R31, R10, R32 ;  /* 0x0000000a1f0a7223 */ /* 0x004fc60000000020 */
[----:B------:R-:W2:Y:S01]  /*09a0*/  LDS R31, [R22+0x180] ;  /* 0x00018000161f7984 */ /* 0x000ea20000000800 */
[----:B0-----:R-:W-:-:S03]  /*09b0*/  FFMA R11, R35, R11, R10 ;  /* 0x0000000b230b7223 */ /* 0x001fc6000000000a */
[----:B------:R-:W-:Y:S01]  /*09c0*/  LDS R35, [R22+0x240] ;  /* 0x0002400016237984 */ /* 0x000fe20000000800 */
[----:B-1----:R-:W-:-:S03]  /*09d0*/  FFMA R9, R12, R9, R11 ;  /* 0x000000090c097223 */ /* 0x002fc6000000000b */
[----:B------:R-:W0:Y:S01]  /*09e0*/  LDS R12, [R22+0x1c0] ;  /* 0x0001c000160c7984 */ /* 0x000e220000000800 */
[----:B---3--:R-:W-:-:S03]  /*09f0*/  FFMA R32, R8, R13, R9 ;  /* 0x0000000d08207223 */ /* 0x008fc60000000009 */
[----:B------:R-:W1:Y:S04]  /*0a00*/  LDS.128 R8, [R7+0x20] ;  /* 0x0000200007087984 */ /* 0x000e680000000c00 */
[----:B------:R-:W3:Y:S01]  /*0a10*/  LDS R13, [R22+0x280] ;  /* 0x00028000160d7984 */ /* 0x000ee20000000800 */
[----:B--2---:R-:W-:-:S03]  /*0a20*/  FFMA R31, R31, R14, R32 ;  /* 0x0000000e1f1f7223 */ /* 0x004fc60000000020 */
[----:B------:R-:W-:Y:S01]  /*0a30*/  LDS R32, [R22+0x3c0] ;  /* 0x0003c00016207984 */ /* 0x000fe20000000800 */
[----:B0-----:R-:W-:-:S04]  /*0a40*/  FFMA R15, R12, R15, R31 ;  /* 0x0000000f0c0f7223 */ /* 0x001fc8000000001f */
[----:B-1----:R-:W-:Y:S02]  /*0a50*/  FFMA R8, R8, R33, R15 ;  /* 0x0000002108087223 */ /* 0x002fe4000000000f */
[----:B------:R-:W-:Y:S02]  /*0a60*/  LDS R33, [R22+0x380] ;  /* 0x0003800016217984 */ /* 0x000fe40000000800 */
[----:B------:R-:W-:Y:S02]  /*0a70*/  FFMA R12, R35, R9, R8 ;  /* 0x00000009230c7223 */ /* 0x000fe40000000008 */
[----:B------:R-:W0:Y:S02]  /*0a80*/  LDS R8, [R22+0x2c0] ;  /* 0x0002c00016087984 */ /* 0x000e240000000800 */
[----:B---3--:R-:W-:Y:S02]  /*0a90*/  FFMA R9, R13, R10, R12 ;  /* 0x0000000a0d097223 */ /* 0x008fe4000000000c */
[----:B------:R-:W-:Y:S04]  /*0aa0*/  LDS R35, [R22+0x300] ;  /* 0x0003000016237984 */ /* 0x000fe80000000800 */
[----:B------:R-:W1:Y:S01]  /*0ab0*/  LDS.128 R12, [R7+0x30] ;  /* 0x00003000070c7984 */ /* 0x000e620000000c00 */
[----:B------:R-:W-:Y:S06]  /*0ac0*/  BAR.SYNC.DEFER_BLOCKING 0x0 ;  /* 0x0000000000007b1d */ /* 0x000fec0000010000 */
[----:B------:R0:W2:Y:S04]  /*0ad0*/  LDG.E R16, desc[UR8][R16.64+0xc0] ;  /* 0x0000c00810107981 */ /* 0x0000a8000c1e1900 */
[----:B------:R-:W3:Y:S01]  /*0ae0*/  LDG.E R19, desc[UR8][R18.64] ;  /* 0x0000000812137981 */ /* 0x000ee2000c1e1900 */
[----:B0-----:R-:W-:-:S04]  /*0af0*/  FFMA R17, R8, R11, R9 ;  /* 0x0000000b08117223 */ /* 0x001fc80000000009 */
[----:B-1----:R-:W-:-:S04]  /*0b00*/  FFMA R35, R12, R35, R17 ;  /* 0x000000230c237223 */ /* 0x002fc80000000011 */
[----:B------:R-:W-:-:S04]  /*0b10*/  FFMA R34, R34, R13, R35 ;  /* 0x0000000d22227223 */ /* 0x000fc80000000023 */
[----:B------:R-:W-:-:S04]  /*0b20*/  FFMA R33, R33, R14, R34 ;  /* 0x0000000e21217223 */ /* 0x000fc80000000022 */
[----:B------:R-:W-:Y:S01]  /*0b30*/  FFMA R17, R32, R15, R33 ;  /* 0x0000000f20117223 */ /* 0x000fe20000000021 */
[----:B------:R-:W-:-:S04]  /*0b40*/  IADD3 R25, PT, PT, R25, 0x4, RZ ;  /* 0x0000000419197810 */ /* 0x000fc80007ffe0ff */
[----:B------:R-:W-:Y:S02]  /*0b50*/  ISETP.NE.AND P0, PT, R25, RZ, PT ;  /* 0x000000ff1900720c */ /* 0x000fe40003f05270 */
[----:B------:R-:W-:Y:S02]  /*0b60*/  IADD3 R27, PT, PT, R27, 0x40, RZ ;  /* 0x000000401b1b7810 */ /* 0x000fe40007ffe0ff */
[C---:B------:R-:W-:Y:S02]  /*0b70*/  LEA R30, R5.reuse, R30, 0x6 ;  /* 0x0000001e051e7211 */ /* 0x040fe400078e30ff */
[C---:B------:R-:W-:Y:S02]  /*0b80*/  LEA R28, R5.reuse, R28, 0x6 ;  /* 0x0000001c051c7211 */ /* 0x040fe400078e30ff */
[C---:B------:R-:W-:Y:S02]  /*0b90*/  LEA R26, R5.reuse, R26, 0x6 ;  /* 0x0000001a051a7211 */ /* 0x040fe400078e30ff */
[----:B------:R-:W-:Y:S01]  /*0ba0*/  LEA R24, R5, R24, 0x6 ;  /* 0x0000001805187211 */ /* 0x000fe200078e30ff */
[----:B--2---:R-:W-:Y:S04]  /*0bb0*/  STS [R23], R16 ;  /* 0x0000001017007388 */ /* 0x004fe80000000800 */
[----:B---3--:R-:W-:Y:S01]  /*0bc0*/  STS [R20], R19 ;  /* 0x0000001314007388 */ /* 0x008fe20000000800 */
[----:B------:R-:W-:Y:S06]  /*0bd0*/  BAR.SYNC.DEFER_BLOCKING 0x0 ;  /* 0x0000000000007b1d */ /* 0x000fec0000010000 */
[----:B------:R-:W-:Y:S04]  /*0be0*/  LDS R31, [R22] ;  /* 0x00000000161f7984 */ /* 0x000fe80000000800 */
[----:B------:R-:W0:Y:S04]  /*0bf0*/  LDS.128 R8, [R7] ;  /* 0x0000000007087984 */ /* 0x000e280000000c00 */
[----:B------:R-:W1:Y:S04]  /*0c00*/  LDS R36, [R22+0x40] ;  /* 0x0000400016247984 */ /* 0x000e680000000800 */
[----:B------:R-:W2:Y:S04]  /*0c10*/  LDS R37, [R22+0x80] ;  /* 0x0000800016257984 */ /* 0x000ea80000000800 */
[----:B------:R-:W3:Y:S04]  /*0c20*/  LDS R34, [R22+0xc0] ;  /* 0x0000c00016227984 */ /* 0x000ee80000000800 */
[----:B------:R-:W-:Y:S04]  /*0c30*/  LDS R33, [R22+0x100] ;  /* 0x0001000016217984 */ /* 0x000fe80000000800 */
[----:B------:R-:W4:Y:S04]  /*0c40*/  LDS.128 R12, [R7+0x10] ;  /* 0x00001000070c7984 */ /* 0x000f280000000c00 */
[----:B------:R-:W5:Y:S04]  /*0c50*/  LDS R32, [R22+0x140] ;  /* 0x0001400016207984 */ /* 0x000f680000000800 */
[----:B------:R-:W5:Y:S01]  /*0c60*/  LDS R35, [R22+0x180] ;  /* 0x0001800016237984 */ /* 0x000f620000000800 */
[----:B0-----:R-:W-:-:S03]  /*0c70*/  FFMA R17, R8, R31, R17 ;  /* 0x0000001f08117223 */ /* 0x001fc60000000011 */
[----:B------:R-:W0:Y:S01]  /*0c80*/  LDS R8, [R22+0x1c0] ;  /* 0x0001c00016087984 */ /* 0x000e220000000800 */
[----:B-1----:R-:W-:-:S03]  /*0c90*/  FFMA R36, R36, R9, R17 ;  /* 0x0000000924247223 */ /* 0x002fc60000000011 */
[----:B------:R-:W-:Y:S04]  /*0ca0*/  LDS R31, [R22+0x200] ;  /* 0x00020000161f7984 */ /* 0x000fe80000000800 */
[----:B------:R-:W1:Y:S01]  /*0cb0*/  LDS.128 R16, [R7+0x20] ;  /* 0x0000200007107984 */ /* 0x000e620000000c00 */
[----:B--2---:R-:W-:-:S04]  /*0cc0*/  FFMA R37, R37, R10, R36 ;  /* 0x0000000a25257223 */ /* 0x004fc80000000024 */
[----:B---3--:R-:W-:-:S04]  /*0cd0*/  FFMA R11, R34, R11, R37 ;  /* 0x0000000b220b7223 */ /* 0x008fc80000000025 */
[----:B----4-:R-:W-:Y:S02]  /*0ce0*/  FFMA R11, R12, R33, R11 ;  /* 0x000000210c0b7223 */ /* 0x010fe4000000000b */
[----:B------:R-:W2:Y:S02]  /*0cf0*/  LDS R12, [R22+0x240] ;  /* 0x00024000160c7984 */ /* 0x000ea40000000800 */
[----:B-----5:R-:W-:Y:S02]  /*0d00*/  FFMA R32, R32, R13, R11 ;  /* 0x0000000d20207223 */ /* 0x020fe4000000000b */
[----:B------:R-:W3:Y:S02]  /*0d10*/  LDS R13, [R22+0x280] ;  /* 0x00028000160d7984 */ /* 0x000ee40000000800 */
[----:B------:R-:W-:Y:S02]  /*0d20*/  FFMA R35, R35, R14, R32 ;  /* 0x0000000e23237223 */ /* 0x000fe40000000020 */
[----:B------:R-:W4:Y:S04]  /*0d30*/  LDS R14, [R22+0x2c0] ;  /* 0x0002c000160e7984 */ /* 0x000f280000000800 */
[----:B------:R-:W-:Y:S01]  /*0d40*/  LDS R32, [R22+0x340] ;  /* 0x0003400016207984 */ /* 0x000fe20000000800 */
[----:B0-----:R-:W-:-:S03]  /*0d50*/  FFMA R35, R8, R15, R35 ;  /* 0x0000000f08237223 */ /* 0x001fc60000000023 */
[----:B------:R-:W-:Y:S04]  /*0d60*/  LDS R15, [R22+0x300] ;  /* 0x00030000160f7984 */ /* 0x000fe80000000800 */
[----:B------:R-:W0:Y:S01]  /*0d70*/  LDS.128 R8, [R7+0x30] ;  /* 0x0000300007087984 */ /* 0x000e220000000c00 */
[----:B-1----:R-:W-:-:S03]  /*0d80*/  FFMA R35, R16, R31, R35 ;  /* 0x0000001f10237223 */ /* 0x002fc60000000023 */
[----:B------:R-:W1:Y:S04]  /*0d90*/  LDS R31, [R22+0x380] ;  /* 0x00038000161f7984 */ /* 0x000e680000000800 */
[----:B------:R-:W5:Y:S01]  /*0da0*/  LDS R16, [R22+0x3c0] ;  /* 0x0003c00016107984 */ /* 0x000f620000000800 */
[----:B--2---:R-:W-:-:S04]  /*0db0*/  FFMA R12, R12, R17, R35 ;  /* 0x000000110c0c7223 */ /* 0x004fc80000000023 */
[----:B---3--:R-:W-:-:S04]  /*0dc0*/  FFMA R13, R13, R18, R12 ;  /* 0x000000120d0d7223 */ /* 0x008fc8000000000c */
[----:B----4-:R-:W-:-:S04]  /*0dd0*/  FFMA R13, R14, R19, R13 ;  /* 0x000000130e0d7223 */ /* 0x010fc8000000000d */
[----:B0-----:R-:W-:-:S04]  /*0de0*/  FFMA R13, R8, R15, R13 ;  /* 0x0000000f080d7223 */ /* 0x001fc8000000000d */
[----:B------:R-:W-:-:S04]  /*0df0*/  FFMA R32, R32, R9, R13 ;  /* 0x0000000920207223 */ /* 0x000fc8000000000d */
[----:B-1----:R-:W-:-:S04]  /*0e00*/  FFMA R31, R31, R10, R32 ;  /* 0x0000000a1f1f7223 */ /* 0x002fc80000000020 */
[----:B-----5:R-:W-:Y:S01]  /*0e10*/  FFMA R31, R16, R11, R31 ;  /* 0x0000000b101f7223 */ /* 0x020fe2000000001f */
[----:B------:R-:W-:Y:S06]  /*0e20*/  BAR.SYNC.DEFER_BLOCKING 0x0 ;  /* 0x0000000000007b1d */ /* 0x000fec0000010000 */
[----:B------:R-:W-:Y:S05]  /*0e30*/  @P0 BRA `(.L_x_2) ;  /* 0xfffffff400240947 */ /* 0x000fea000383ffff */
.L_x_1:
[----:B------:R-:W-:-:S13]  /*0e40*/  LOP3.LUT P0, R8, R29, 0x3, RZ, 0xc0, !PT ;  /* 0x000000031d087812 */ /* 0x000fda000780c0ff */
[----:B------:R-:W-:Y:S05]  /*0e50*/  @!P0 BRA `(.L_x_0) ;  /* 0x00000008007c8947 */ /* 0x000fea0003800000 */
[----:B------:R-:W-:Y:S02]  /*0e60*/  ISETP.NE.AND P0, PT, R8, 0x1, PT ;  /* 0x000000010800780c */ /* 0x000fe40003f05270 */
[----:B------:R-:W-:-:S04]  /*0e70*/  LOP3.LUT R29, R29, 0x1, RZ, 0xc0, !PT ;  /* 0x000000011d1d7812 */ /* 0x000fc800078ec0ff */
[----:B------:R-:W-:-:S07]  /*0e80*/  ISETP.NE.U32.AND P1, PT, R29, 0x1, PT ;  /* 0x000000011d00780c */ /* 0x000fce0003f25070 */
[----:B------:R-:W-:Y:S06]  /*0e90*/  @!P0 BRA `(.L_x_3) ;  /* 0x0000000400908947 */ /* 0x000fec0003800000 */
[----:B------:R-:W0:Y:S01]  /*0ea0*/  LDC.64 R22, c[0x0][0x380] ;  /* 0x0000e000ff167b82 */ /* 0x000e220000000a00 */
[C---:B------:R-:W-:Y:S02]  /*0eb0*/  LEA R18, R0.reuse, R3, 0x4 ;  /* 0x0000000300127211 */ /* 0x040fe400078e20ff */
[----:B------:R-:W-:-:S03]  /*0ec0*/  LEA R9, R0, R21, 0x4 ;  /* 0x0000001500097211 */ /* 0x000fc600078e20ff */
[----:B------:R-:W-:Y:S02]  /*0ed0*/  IMAD R13, R18, R5, R4 ;  /* 0x00000005120d7224 */ /* 0x000fe400078e0204 */
[----:B------:R-:W1:Y:S01]  /*0ee0*/  LDC.64 R16, c[0x0][0x388] ;  /* 0x0000e200ff107b82 */ /* 0x000e620000000a00 */
[----:B0-----:R-:W-:-:S05]  /*0ef0*/  IMAD.WIDE R22, R9, 0x4, R22 ;  /* 0x0000000409167825 */ /* 0x001fca00078e0216 */
[----:B------:R-:W2:Y:S01]  /*0f00*/  LDG.E R19, desc[UR8][R22.64] ;  /* 0x0000000816137981 */ /* 0x000ea2000c1e1900 */
[----:B-1----:R-:W-:-:S05]  /*0f10*/  IMAD.WIDE.U32 R12, R13, 0x4, R16 ;  /* 0x000000040d0c7825 */ /* 0x002fca00078e0010 */
[----:B------:R-:W3:Y:S01]  /*0f20*/  LDG.E R25, desc[UR8][R12.64] ;  /* 0x000000080c197981 */ /* 0x000ee2000c1e1900 */
[----:B------:R-:W-:-:S04]  /*0f30*/  UIADD3 UR5, UPT, UPT, UR4, 0x400, URZ ;  /* 0x0000040004057890 */ /* 0x000fc8000fffe0ff */
[----:B------:R-:W-:Y:S01]  /*0f40*/  ULEA UR5, UR6, UR5, 0x18 ;  /* 0x0000000506057291 */ /* 0x000fe2000f8ec0ff */
[----:B------:R-:W-:-:S05]  /*0f50*/  LEA R30, R2, R7, 0x2 ;  /* 0x00000007021e7211 */ /* 0x000fca00078e10ff */
[----:B------:R-:W-:-:S04]  /*0f60*/  LEA R20, R2, UR5, 0x2 ;  /* 0x0000000502147c11 */ /* 0x000fc8000f8e10ff */
[----:B------:R-:W-:Y:S02]  /*0f70*/  LEA R32, R3, R20, 0x6 ;  /* 0x0000001403207211 */ /* 0x000fe400078e30ff */
[----:B------:R-:W-:Y:S01]  /*0f80*/  IADD3 R18, PT, PT, R18, 0x10, RZ ;  /* 0x0000001012127810 */ /* 0x000fe20007ffe0ff */
        /* <DEDUP_REMOVED lines=11> */
[----:B------:R-:W5:Y:S04]  /*1040*/  LDS R19, [R20+0x180] ;  /* 0x0001800014137984 */ /* 0x000f680000000800 */
[----:B------:R-:W5:Y:S04]  /*1050*/  LDS R24, [R20+0x1c0] ;  /* 0x0001c00014187984 */ /* 0x000f680000000800 */
[----:B------:R-:W-:Y:S01]  /*1060*/  LDS R36, [R20+0x240] ;  /* 0x0002400014247984 */ /* 0x000fe20000000800 */
[----:B0-----:R-:W-:-:S03]  /*1070*/  FFMA R8, R8, R27, R31 ;  /* 0x0000001b08087223 */ /* 0x001fc6000000001f */
[----:B------:R-:W-:Y:S01]  /*1080*/  LDS R27, [R20+0x200] ;  /* 0x00020000141b7984 */ /* 0x000fe20000000800 */
[----:B-1----:R-:W-:-:S03]  /*1090*/  FFMA R9, R29, R9, R8 ;  /* 0x000000091d097223 */ /* 0x002fc60000000008 */
[----:B------:R-:W-:Y:S01]  /*10a0*/  LDS R29, [R20+0x300] ;  /* 0x00030000141d7984 */ /* 0x000fe20000000800 */
[----:B--2---:R-:W-:-:S03]  /*10b0*/  FFMA R10, R28, R10, R9 ;  /* 0x0000000a1c0a7223 */ /* 0x004fc60000000009 */
[----:B------:R-:W-:Y:S01]  /*10c0*/  LDS R31, [R20+0x380] ;  /* 0x00038000141f7984 */ /* 0x000fe20000000800 */
[----:B---3--:R-:W-:-:S03]  /*10d0*/  FFMA R11, R33, R11, R10 ;  /* 0x0000000b210b7223 */ /* 0x008fc6000000000a */
[----:B------:R-:W-:Y:S04]  /*10e0*/  LDS R33, [R20+0x280] ;  /* 0x0002800014217984 */ /* 0x000fe80000000800 */
[----:B------:R-:W-:Y:S01]  /*10f0*/  LDS R28, [R20+0x3c0] ;  /* 0x0003c000141c7984 */ /* 0x000fe20000000800 */
[----:B----4-:R-:W-:-:S03]  /*1100*/  FFMA R11, R12, R34, R11 ;  /* 0x000000220c0b7223 */ /* 0x010fc6000000000b */
[----:B------:R-:W-:Y:S01]  /*1110*/  LDS R34, [R20+0x2c0] ;  /* 0x0002c00014227984 */ /* 0x000fe20000000800 */
[----:B-----5:R-:W-:Y:S01]  /*1120*/  FFMA R26, R26, R13, R11 ;  /* 0x0000000d1a1a7223 */ /* 0x020fe2000000000b */
[----:B------:R-:W-:Y:S02]  /*1130*/  IMAD R13, R18, R5, R4 ;  /* 0x00000005120d7224 */ /* 0x000fe400078e0204 */
[----:B------:R-:W0:Y:S01]  /*1140*/  LDS.128 R8, [R7+0x20] ;  /* 0x0000200007087984 */ /* 0x000e220000000c00 */
[----:B------:R-:W-:Y:S01]  /*1150*/  FFMA R19, R19, R14, R26 ;  /* 0x0000000e13137223 */ /* 0x000fe2000000001a */
[----:B------:R-:W-:Y:S02]  /*1160*/  IMAD.WIDE.U32 R12, R13, 0x4, R16 ;  /* 0x000000040d0c7825 */ /* 0x000fe400078e0010 */
[----:B------:R-:W-:Y:S02]  /*1170*/  LDS R26, [R20+0x340] ;  /* 0x00034000141a7984 */ /* 0x000fe40000000800 */
[----:B------:R-:W-:-:S02]  /*1180*/  FFMA R35, R24, R15, R19 ;  /* 0x0000000f18237223 */ /* 0x000fc40000000013 */
[----:B------:R-:W1:Y:S01]  /*1190*/  LDS.128 R16, [R7+0x30] ;  /* 0x0000300007107984 */ /* 0x000e620000000c00 */
[----:B------:R-:W-:Y:S06]  /*11a0*/  BAR.SYNC.DEFER_BLOCKING 0x0 ;  /* 0x0000000000007b1d */ /* 0x000fec0000010000 */
[----:B------:R-:W2:Y:S04]  /*11b0*/  LDG.E R23, desc[UR8][R22.64+0x40] ;  /* 0x0000400816177981 */ /* 0x000ea8000c1e1900 */
[----:B------:R-:W3:Y:S01]  /*11c0*/  LDG.E R37, desc[UR8][R12.64] ;  /* 0x000000080c257981 */ /* 0x000ee2000c1e1900 */
[----:B0-----:R-:W-:-:S04]  /*11d0*/  FFMA R35, R8, R27, R35 ;  /* 0x0000001b08237223 */ /* 0x001fc80000000023 */
[----:B------:R-:W-:-:S04]  /*11e0*/  FFMA R36, R36, R9, R35 ;  /* 0x0000000924247223 */ /* 0x000fc80000000023 */
[----:B------:R-:W-:-:S04]  /*11f0*/  FFMA R33, R33, R10, R36 ;  /* 0x0000000a21217223 */ /* 0x000fc80000000024 */
[----:B------:R-:W-:-:S04]  /*1200*/  FFMA R33, R34, R11, R33 ;  /* 0x0000000b22217223 */ /* 0x000fc80000000021 */
[----:B-1----:R-:W-:-:S04]  /*1210*/  FFMA R29, R16, R29, R33 ;  /* 0x0000001d101d7223 */ /* 0x002fc80000000021 */
[----:B------:R-:W-:-:S04]  /*1220*/  FFMA R26, R26, R17, R29 ;  /* 0x000000111a1a7223 */ /* 0x000fc8000000001d */
[----:B------:R-:W-:-:S04]  /*1230*/  FFMA R31, R31, R18, R26 ;  /* 0x000000121f1f7223 */ /* 0x000fc8000000001a */
[----:B------:R-:W-:Y:S01]  /*1240*/  FFMA R33, R28, R19, R31 ;  /* 0x000000131c217223 */ /* 0x000fe2000000001f */
        /* <DEDUP_REMOVED lines=14> */
[----:B------:R-:W-:Y:S04]  /*1330*/  LDS R31, [R20+0x200] ;  /* 0x00020000141f7984 */ /* 0x000fe80000000800 */
[----:B------:R-:W5:Y:S01]  /*1340*/  LDS.128 R16, [R7+0x20] ;  /* 0x0000200007107984 */ /* 0x000f620000000c00 */
[----:B0-----:R-:W-:-:S03]  /*1350*/  FFMA R25, R12, R25, R33 ;  /* 0x000000190c197223 */ /* 0x001fc60000000021 */
[----:B------:R-:W0:Y:S01]  /*1360*/  LDS R28, [R20+0x240] ;  /* 0x00024000141c7984 */ /* 0x000e220000000800 */
[----:B-1----:R-:W-:-:S03]  /*1370*/  FFMA R24, R24, R13, R25 ;  /* 0x0000000d18187223 */ /* 0x002fc60000000019 */
[----:B------:R-:W1:Y:S01]  /*1380*/  LDS R25, [R20+0x280] ;  /* 0x0002800014197984 */ /* 0x000e620000000800 */
[----:B--2---:R-:W-:-:S03]  /*1390*/  FFMA R27, R27, R14, R24 ;  /* 0x0000000e1b1b7223 */ /* 0x004fc60000000018 */
[----:B------:R-:W2:Y:S01]  /*13a0*/  LDS R24, [R20+0x2c0] ;  /* 0x0002c00014187984 */ /* 0x000ea20000000800 */
[----:B---3--:R-:W-:-:S03]  /*13b0*/  FFMA R33, R22, R15, R27 ;  /* 0x0000000f16217223 */ /* 0x008fc6000000001b */
[----:B------:R-:W-:Y:S04]  /*13c0*/  LDS R27, [R20+0x300] ;  /* 0x00030000141b7984 */ /* 0x000fe80000000800 */
[----:B------:R-:W3:Y:S01]  /*13d0*/  LDS.128 R12, [R7+0x30] ;  /* 0x00003000070c7984 */ /* 0x000ee20000000c00 */
[----:B----4-:R-:W-:-:S03]  /*13e0*/  FFMA R33, R8, R23, R33 ;  /* 0x0000001708217223 */ /* 0x010fc60000000021 */
[----:B------:R-:W4:Y:S04]  /*13f0*/  LDS R22, [R20+0x340] ;  /* 0x0003400014167984 */ /* 0x000f280000000800 */
[----:B------:R-:W4:Y:S01]  /*1400*/  LDS R23, [R20+0x380] ;  /* 0x0003800014177984 */ /* 0x000f220000000800 */
[----:B-----5:R-:W-:-:S03]  /*1410*/  FFMA R30, R30, R9, R33 ;  /* 0x000000091e1e7223 */ /* 0x020fc60000000021 */
[----:B------:R-:W5:Y:S01]  /*1420*/  LDS R8, [R20+0x3c0] ;  /* 0x0003c00014087984 */ /* 0x000f620000000800 */
[----:B------:R-:W-:-:S04]  /*1430*/  FFMA R29, R29, R10, R30 ;  /* 0x0000000a1d1d7223 */ /* 0x000fc8000000001e */
[----:B------:R-:W-:-:S04]  /*1440*/  FFMA R11, R26, R11, R29 ;  /* 0x0000000b1a0b7223 */ /* 0x000fc8000000001d */
[----:B------:R-:W-:-:S04]  /*1450*/  FFMA R11, R16, R31, R11 ;  /* 0x0000001f100b7223 */ /* 0x000fc8000000000b */
[----:B0-----:R-:W-:-:S04]  /*1460*/  FFMA R28, R28, R17, R11 ;  /* 0x000000111c1c7223 */ /* 0x001fc8000000000b */
[----:B-1----:R-:W-:-:S04]  /*1470*/  FFMA R25, R25, R18, R28 ;  /* 0x0000001219197223 */ /* 0x002fc8000000001c */
[----:B--2---:R-:W-:-:S04]  /*1480*/  FFMA R19, R24, R19, R25 ;  /* 0x0000001318137223 */ /* 0x004fc80000000019 */
[----:B---3--:R-:W-:-:S04]  /*1490*/  FFMA R19, R12, R27, R19 ;  /* 0x0000001b0c137223 */ /* 0x008fc80000000013 */
[----:B----4-:R-:W-:-:S04]  /*14a0*/  FFMA R22, R22, R13, R19 ;  /* 0x0000000d16167223 */ /* 0x010fc80000000013 */
[----:B------:R-:W-:-:S04]  /*14b0*/  FFMA R23, R23, R14, R22 ;  /* 0x0000000e17177223 */ /* 0x000fc80000000016 */
[----:B-----5:R-:W-:Y:S01]  /*14c0*/  FFMA R31, R8, R15, R23 ;  /* 0x0000000f081f7223 */ /* 0x020fe20000000017 */
[----:B------:R-:W-:Y:S06]  /*14d0*/  BAR.SYNC.DEFER_BLOCKING 0x0 ;  /* 0x0000000000007b1d */ /* 0x000fec0000010000 */
.L_x_3:
[----:B------:R-:W-:Y:S05]  /*14e0*/  @P1 BRA `(.L_x_0) ;  /* 0x0000000000d81947 */ /* 0x000fea0003800000 */
[----:B------:R-:W0:Y:S01]  /*14f0*/  LDC.64 R8, c[0x0][0x380] ;  /* 0x0000e000ff087b82 */ /* 0x000e220000000a00 */
[C---:B------:R-:W-:Y:S02]  /*1500*/  LEA R10, R0.reuse, R3, 0x4 ;  /* 0x00000003000a7211 */ /* 0x040fe400078e20ff */
[----:B------:R-:W-:-:S03]  /*1510*/  LEA R21, R0, R21, 0x4 ;  /* 0x0000001500157211 */ /* 0x000fc600078e20ff */
[----:B------:R-:W-:Y:S02]  /*1520*/  IMAD R11, R10, R5, R4 ;  /* 0x000000050a0b7224 */ /* 0x000fe400078e0204 */
[----:B------:R-:W1:Y:S01]  /*1530*/  LDC.64 R12, c[0x0][0x388] ;  /* 0x0000e200ff0c7b82 */ /* 0x000e620000000a00 */
[----:B0-----:R-:W-:-:S05]  /*1540*/  IMAD.WIDE R8, R21, 0x4, R8 ;  /* 0x0000000415087825 */ /* 0x001fca00078e0208 */
[----:B------:R-:W2:Y:S01]  /*1550*/  LDG.E R14, desc[UR8][R8.64] ;  /* 0x00000008080e7981 */ /* 0x000ea2000c1e1900 */
[----:B-1----:R-:W-:-:S06]  /*1560*/  IMAD.WIDE.U32 R12, R11, 0x4, R12 ;  /* 0x000000040b0c7825 */ /* 0x002fcc00078e000c */
[----:B------:R-:W3:Y:S01]  /*1570*/  LDG.E R12, desc[UR8][R12.64] ;  /* 0x000000080c0c7981 */ /* 0x000ee2000c1e1900 */
[----:B------:R-:W-:-:S04]  /*1580*/  UIADD3 UR4, UPT, UPT, UR4, 0x400, URZ ;  /* 0x0000040004047890 */ /* 0x000fc8000fffe0ff */
[----:B------:R-:W-:Y:S01]  /*1590*/  ULEA UR4, UR6, UR4, 0x18 ;  /* 0x0000000406047291 */ /* 0x000fe2000f8ec0ff */
[----:B------:R-:W-:-:S05]  /*15a0*/  LEA R15, R2, R7, 0x2 ;  /* 0x00000007020f7211 */ /* 0x000fca00078e10ff */
[----:B------:R-:W-:-:S04]  /*15b0*/  LEA R0, R2, UR4, 0x2 ;  /* 0x0000000402007c11 */ /* 0x000fc8000f8e10ff */
        /* <DEDUP_REMOVED lines=26> */
[----:B------:R-:W4:Y:S01]  /*1760*/  LDS R10, [R0+0x340] ;  /* 0x00034000000a7984 */ /* 0x000f220000000800 */
[----:B-----5:R-:W-:-:S03]  /*1770*/  FFMA R2, R2, R17, R3 ;  /* 0x0000001102027223 */ /* 0x020fc60000000003 */
[----:B------:R-:W5:Y:S04]  /*1780*/  LDS R16, [R0+0x380] ;  /* 0x0003800000107984 */ /* 0x000f680000000800 */
        /* <DEDUP_REMOVED lines=9> */
[----:B-----5:R-:W-:-:S04]  /*1820*/  FFMA R16, R16, R30, R9 ;  /* 0x0000001e10107223 */ /* 0x020fc80000000009 */
[----:B------:R-:W-:Y:S01]  /*1830*/  FFMA R31, R3, R31, R16 ;  /* 0x0000001f031f7223 */ /* 0x000fe20000000010 */
[----:B------:R-:W-:Y:S06]  /*1840*/  BAR.SYNC.DEFER_BLOCKING 0x0 ;  /* 0x0000000000007b1d */ /* 0x000fec0000010000 */
.L_x_0:
[----:B------:R-:W0:Y:S01]  /*1850*/  LDC.64 R2, c[0x0][0x390] ;  /* 0x0000e400ff027b82 */ /* 0x000e220000000a00 */
[----:B------:R-:W-:-:S04]  /*1860*/  IMAD R5, R6, R5, R4 ;  /* 0x0000000506057224 */ /* 0x000fc800078e0204 */
[----:B0-----:R-:W-:-:S05]  /*1870*/  IMAD.WIDE R2, R5, 0x4, R2 ;  /* 0x0000000405027825 */ /* 0x001fca00078e0202 */
[----:B------:R-:W-:Y:S01]  /*1880*/  STG.E desc[UR8][R2.64], R31 ;  /* 0x0000001f02007986 */ /* 0x000fe2000c101908 */
[----:B------:R-:W-:Y:S05]  /*1890*/  EXIT ;  /* 0x000000000000794d */ /* 0x000fea0003800000 */
.L_x_4:
[----:B------:R-:W-:-:S00]  /*18a0*/  BRA `(.L_x_4) ;  /* 0xfffffffc00fc7947 */ /* 0x000fc0000383ffff */
[----:B------:R-:W-:-:S00]  /*18b0*/  NOP ;  /* 0x0000000000007918 */ /* 0x000fc00000000000 */
        /* <DEDUP_REMOVED lines=12> */
.L_x_5:


//--------------------- .nv.shared._Z18gpu_mat_mul_kernelPfS_S_i --------------------------
	.section	.nv.shared._Z18gpu_mat_mul_kernelPfS_S_i,"aw",@nobits
	.sectionflags	@""
	.align	4
.nv.shared._Z18gpu_mat_mul_kernelPfS_S_i:
	.zero		3072


//--------------------- .nv.shared.reserved.0     --------------------------
	.section	.nv.shared.reserved.0,"aw",@nobits
	.weak		__nv_reservedSMEM_offset_0_alias
	.size		__nv_reservedSMEM_offset_0_alias, 0, 64
	.other		__nv_reservedSMEM_offset_0_alias,@"STO_CUDA_RESERVED_SHARED STV_DEFAULT"
__nv_reservedSMEM_offset_0_alias:
	.zero		0
	.zero		64


//--------------------- .nv.constant0._Z18gpu_mat_mul_kernelPfS_S_i --------------------------
	.section	.nv.constant0._Z18gpu_mat_mul_kernelPfS_S_i,"a",@progbits
	.sectionflags	@""
	.align	4
.nv.constant0._Z18gpu_mat_mul_kernelPfS_S_i:
	.zero		924


//--------------------- SYMBOLS --------------------------

	.type		.nv.reservedSmem.offset0,@object
	.size		.nv.reservedSmem.offset0,0x4
	.type		.nv.reservedSmem.cap,@object
	.size		.nv.reservedSmem.cap,0x4
